//
// Generated by NVIDIA NVVM Compiler
//
// Compiler Build ID: CL-36424714
// Cuda compilation tools, release 13.0, V13.0.88
// Based on NVVM 20.0.0
//

.version 9.0
.target sm_100
.address_size 64

	// .globl	_Z14sigmoid_kernelPfS_f

.visible .entry _Z14sigmoid_kernelPfS_f(
	.param .u64 .ptr .align 1 _Z14sigmoid_kernelPfS_f_param_0,
	.param .u64 .ptr .align 1 _Z14sigmoid_kernelPfS_f_param_1,
	.param .f32 _Z14sigmoid_kernelPfS_f_param_2
)
{
	.reg .b32 	%r<7>;
	.reg .b32 	%f<17>;
	.reg .b64 	%rd<8>;

	ld.param.u64 	%rd1, [_Z14sigmoid_kernelPfS_f_param_0];
	ld.param.u64 	%rd2, [_Z14sigmoid_kernelPfS_f_param_1];
	ld.param.f32 	%f1, [_Z14sigmoid_kernelPfS_f_param_2];
	cvta.to.global.u64 	%rd3, %rd2;
	cvta.to.global.u64 	%rd4, %rd1;
	mov.u32 	%r1, %ctaid.x;
	mov.u32 	%r2, %ntid.x;
	mov.u32 	%r3, %tid.x;
	mad.lo.s32 	%r4, %r1, %r2, %r3;
	mul.wide.s32 	%rd5, %r4, 4;
	add.s64 	%rd6, %rd4, %rd5;
	ld.global.f32 	%f2, [%rd6];
	fma.rn.f32 	%f3, %f2, 0fBBBB989D, 0f3F000000;
	cvt.sat.f32.f32 	%f4, %f3;
	mov.f32 	%f5, 0f4B400001;
	mov.f32 	%f6, 0f437C0000;
	fma.rm.f32 	%f7, %f4, %f6, %f5;
	add.f32 	%f8, %f7, 0fCB40007F;
	neg.f32 	%f9, %f8;
	fma.rn.f32 	%f10, %f2, 0fBFB8AA3B, %f9;
	fma.rn.f32 	%f11, %f2, 0fB2A57060, %f10;
	mov.b32 	%r5, %f7;
	shl.b32 	%r6, %r5, 23;
	mov.b32 	%f12, %r6;
	ex2.approx.ftz.f32 	%f13, %f11;
	mul.f32 	%f14, %f13, %f12;
	fma.rn.f32 	%f15, %f14, %f1, 0f3F800000;
	rcp.rn.f32 	%f16, %f15;
	add.s64 	%rd7, %rd3, %rd5;
	st.global.f32 	[%rd7], %f16;
	ret;

}
	// .globl	_Z13swiglu_kernelPfS_S_S_fff
.visible .entry _Z13swiglu_kernelPfS_S_S_fff(
	.param .u64 .ptr .align 1 _Z13swiglu_kernelPfS_S_S_fff_param_0,
	.param .u64 .ptr .align 1 _Z13swiglu_kernelPfS_S_S_fff_param_1,
	.param .u64 .ptr .align 1 _Z13swiglu_kernelPfS_S_S_fff_param_2,
	.param .u64 .ptr .align 1 _Z13swiglu_kernelPfS_S_S_fff_param_3,
	.param .f32 _Z13swiglu_kernelPfS_S_S_fff_param_4,
	.param .f32 _Z13swiglu_kernelPfS_S_S_fff_param_5,
	.param .f32 _Z13swiglu_kernelPfS_S_S_fff_param_6
)
{
	.reg .b32 	%r<7>;
	.reg .b32 	%f<18>;
	.reg .b64 	%rd<8>;

	ld.param.u64 	%rd1, [_Z13swiglu_kernelPfS_S_S_fff_param_0];
	ld.param.u64 	%rd2, [_Z13swiglu_kernelPfS_S_S_fff_param_1];
	ld.param.f32 	%f1, [_Z13swiglu_kernelPfS_S_S_fff_param_6];
	cvta.to.global.u64 	%rd3, %rd1;
	cvta.to.global.u64 	%rd4, %rd2;
	mov.u32 	%r1, %ctaid.x;
	mov.u32 	%r2, %ntid.x;
	mov.u32 	%r3, %tid.x;
	mad.lo.s32 	%r4, %r1, %r2, %r3;
	mul.wide.s32 	%rd5, %r4, 4;
	add.s64 	%rd6, %rd4, %rd5;
	ld.global.f32 	%f2, [%rd6];
	fma.rn.f32 	%f3, %f2, 0fBBBB989D, 0f3F000000;
	cvt.sat.f32.f32 	%f4, %f3;
	mov.f32 	%f5, 0f4B400001;
	mov.f32 	%f6, 0f437C0000;
	fma.rm.f32 	%f7, %f4, %f6, %f5;
	add.f32 	%f8, %f7, 0fCB40007F;
	neg.f32 	%f9, %f8;
	fma.rn.f32 	%f10, %f2, 0fBFB8AA3B, %f9;
	fma.rn.f32 	%f11, %f2, 0fB2A57060, %f10;
	mov.b32 	%r5, %f7;
	shl.b32 	%r6, %r5, 23;
	mov.b32 	%f12, %r6;
	ex2.approx.ftz.f32 	%f13, %f11;
	mul.f32 	%f14, %f13, %f12;
	fma.rn.f32 	%f15, %f14, %f1, 0f3F800000;
	rcp.rn.f32 	%f16, %f15;
	mul.f32 	%f17, %f2, %f16;
	add.s64 	%rd7, %rd3, %rd5;
	st.global.f32 	[%rd7], %f17;
	ret;

}


// ===== COMPILED SASS (sm_100) =====

	.target	sm_100

	.elftype	@"ET_EXEC"


//--------------------- .note.nv.tkinfo           --------------------------
	.section	.note.nv.tkinfo,"",@"SHT_NOTE"
	.sectionflags	@"SHF_NOTE_NV_TKINFO"
	.tkinfo
        /*0018*/ 	.word	0x00000002
        /*0030*/ 	.string	""
        /*0030*/ 	.string	"ptxas"
        /*0030*/ 	.string	"Cuda compilation tools, release 13.0, V13.0.88"
        /*0030*/ 	.string	"Build cuda_13.0.r13.0/compiler.36424714_0"
        /*0030*/ 	.string	"-arch sm_100 -m 64 "



//--------------------- .note.nv.cuinfo           --------------------------
	.section	.note.nv.cuinfo,"",@"SHT_NOTE"
	.sectionflags	@"SHF_NOTE_NV_CUINFO"
        /*0018*/ 	.short	0x0002
        /*001a*/ 	.short	0x0064
        /*001c*/ 	.short	0x0082
	.zero		2


//--------------------- .nv.info                  --------------------------
	.section	.nv.info,"",@"SHT_CUDA_INFO"
	.align	4


	//----- nvinfo : EIATTR_REGCOUNT
	.align		4
        /*0000*/ 	.byte	0x04, 0x2f
        /*0002*/ 	.short	(.L_1 - .L_0)
	.align		4
.L_0:
        /*0004*/ 	.word	index@(_Z14sigmoid_kernelPfS_f)
        /*0008*/ 	.word	0x0000000e


	//----- nvinfo : EIATTR_FRAME_SIZE
	.align		4
.L_1:
        /*000c*/ 	.byte	0x04, 0x11
        /*000e*/ 	.short	(.L_3 - .L_2)
	.align		4
.L_2:
        /*0010*/ 	.word	index@($__internal_1_$__cuda_sm20_rcp_rn_f32_slowpath)
        /*0014*/ 	.word	0x00000000


	//----- nvinfo : EIATTR_FRAME_SIZE
	.align		4
.L_3:
        /*0018*/ 	.byte	0x04, 0x11
        /*001a*/ 	.short	(.L_5 - .L_4)
	.align		4
.L_4:
        /*001c*/ 	.word	index@(_Z14sigmoid_kernelPfS_f)
        /*0020*/ 	.word	0x00000000


	//----- nvinfo : EIATTR_REGCOUNT
	.align		4
.L_5:
        /*0024*/ 	.byte	0x04, 0x2f
        /*0026*/ 	.short	(.L_7 - .L_6)
	.align		4
.L_6:
        /*0028*/ 	.word	index@(_Z13swiglu_kernelPfS_S_S_fff)
        /*002c*/ 	.word	0x0000000f


	//----- nvinfo : EIATTR_FRAME_SIZE
	.align		4
.L_7:
        /*0030*/ 	.byte	0x04, 0x11
        /*0032*/ 	.short	(.L_9 - .L_8)
	.align		4
.L_8:
        /*0034*/ 	.word	index@($__internal_0_$__cuda_sm20_rcp_rn_f32_slowpath)
        /*0038*/ 	.word	0x00000000


	//----- nvinfo : EIATTR_FRAME_SIZE
	.align		4
.L_9:
        /*003c*/ 	.byte	0x04, 0x11
        /*003e*/ 	.short	(.L_11 - .L_10)
	.align		4
.L_10:
        /*0040*/ 	.word	index@(_Z13swiglu_kernelPfS_S_S_fff)
        /*0044*/ 	.word	0x00000000


	//----- nvinfo : EIATTR_MIN_STACK_SIZE
	.align		4
.L_11:
        /*0048*/ 	.byte	0x04, 0x12
        /*004a*/ 	.short	(.L_13 - .L_12)
	.align		4
.L_12:
        /*004c*/ 	.word	index@(_Z13swiglu_kernelPfS_S_S_fff)
        /*0050*/ 	.word	0x00000000


	//----- nvinfo : EIATTR_MIN_STACK_SIZE
	.align		4
.L_13:
        /*0054*/ 	.byte	0x04, 0x12
        /*0056*/ 	.short	(.L_15 - .L_14)
	.align		4
.L_14:
        /*0058*/ 	.word	index@(_Z14sigmoid_kernelPfS_f)
        /*005c*/ 	.word	0x00000000
.L_15:


//--------------------- .nv.compat                --------------------------
	.section	.nv.compat,"",@"SHT_CUDA_COMPAT_INFO"
	.align	4
        /*0000*/ 	.byte	0x02, 0x09, 0x00, 0x00, 0x02, 0x02, 0x01, 0x00, 0x02, 0x05, 0x05, 0x00, 0x03, 0x07, 0x01, 0x01
        /*0010*/ 	.byte	0x02, 0x03, 0x00, 0x00, 0x02, 0x06, 0x01, 0x00, 0x04, 0x0b, 0x08, 0x00, 0x09, 0x00, 0x00, 0x00
        /*0020*/ 	.byte	0x00, 0x00, 0x00, 0x00


//--------------------- .nv.info._Z13swiglu_kernelPfS_S_S_fff --------------------------
	.section	.nv.info._Z13swiglu_kernelPfS_S_S_fff,"",@"SHT_CUDA_INFO"
	.sectionflags	@""
	.align	4


	//----- nvinfo : EIATTR_CUDA_API_VERSION
	.align		4
        /*0000*/ 	.byte	0x04, 0x37
        /*0002*/ 	.short	(.L_17 - .L_16)
.L_16:
        /*0004*/ 	.word	0x00000082


	//----- nvinfo : EIATTR_KPARAM_INFO
	.align		4
.L_17:
        /*0008*/ 	.byte	0x04, 0x17
        /*000a*/ 	.short	(.L_19 - .L_18)
.L_18:
        /*000c*/ 	.word	0x00000000
        /*0010*/ 	.short	0x0006
        /*0012*/ 	.short	0x0028
        /*0014*/ 	.byte	0x00, 0xf0, 0x11, 0x00


	//----- nvinfo : EIATTR_KPARAM_INFO
	.align		4
.L_19:
        /*0018*/ 	.byte	0x04, 0x17
        /*001a*/ 	.short	(.L_21 - .L_20)
.L_20:
        /*001c*/ 	.word	0x00000000
        /*0020*/ 	.short	0x0005
        /*0022*/ 	.short	0x0024
        /*0024*/ 	.byte	0x00, 0xf0, 0x11, 0x00


	//----- nvinfo : EIATTR_KPARAM_INFO
	.align		4
.L_21:
        /*0028*/ 	.byte	0x04, 0x17
        /*002a*/ 	.short	(.L_23 - .L_22)
.L_22:
        /*002c*/ 	.word	0x00000000
        /*0030*/ 	.short	0x0004
        /*0032*/ 	.short	0x0020
        /*0034*/ 	.byte	0x00, 0xf0, 0x11, 0x00


	//----- nvinfo : EIATTR_KPARAM_INFO
	.align		4
.L_23:
        /*0038*/ 	.byte	0x04, 0x17
        /*003a*/ 	.short	(.L_25 - .L_24)
.L_24:
        /*003c*/ 	.word	0x00000000
        /*0040*/ 	.short	0x0003
        /*0042*/ 	.short	0x0018
        /*0044*/ 	.byte	0x00, 0xf5, 0x21, 0x00


	//----- nvinfo : EIATTR_KPARAM_INFO
	.align		4
.L_25:
        /*0048*/ 	.byte	0x04, 0x17
        /*004a*/ 	.short	(.L_27 - .L_26)
.L_26:
        /*004c*/ 	.word	0x00000000
        /*0050*/ 	.short	0x0002
        /*0052*/ 	.short	0x0010
        /*0054*/ 	.byte	0x00, 0xf5, 0x21, 0x00


	//----- nvinfo : EIATTR_KPARAM_INFO
	.align		4
.L_27:
        /*0058*/ 	.byte	0x04, 0x17
        /*005a*/ 	.short	(.L_29 - .L_28)
.L_28:
        /*005c*/ 	.word	0x00000000
        /*0060*/ 	.short	0x0001
        /*0062*/ 	.short	0x0008
        /*0064*/ 	.byte	0x00, 0xf5, 0x21, 0x00


	//----- nvinfo : EIATTR_KPARAM_INFO
	.align		4
.L_29:
        /*0068*/ 	.byte	0x04, 0x17
        /*006a*/ 	.short	(.L_31 - .L_30)
.L_30:
        /*006c*/ 	.word	0x00000000
        /*0070*/ 	.short	0x0000
        /*0072*/ 	.short	0x0000
        /*0074*/ 	.byte	0x00, 0xf5, 0x21, 0x00


	//----- nvinfo : EIATTR_SPARSE_MMA_MASK
	.align		4
.L_31:
        /*0078*/ 	.byte	0x03, 0x50
        /*007a*/ 	.short	0x0000


	//----- nvinfo : EIATTR_MAXREG_COUNT
	.align		4
        /*007c*/ 	.byte	0x03, 0x1b
        /*007e*/ 	.short	0x00ff


	//----- nvinfo : EIATTR_MERCURY_ISA_VERSION
	.align		4
        /*0080*/ 	.byte	0x03, 0x5f
        /*0082*/ 	.short	0x0101


	//----- nvinfo : EIATTR_VRC_CTA_INIT_COUNT
	.align		4
        /*0084*/ 	.byte	0x02, 0x4a
	.zero		1
	.zero		1


	//----- nvinfo : EIATTR_EXIT_INSTR_OFFSETS
	.align		4
        /*0088*/ 	.byte	0x04, 0x1c
        /*008a*/ 	.short	(.L_33 - .L_32)


	//   ....[0]....
.L_32:
        /*008c*/ 	.word	0x00000260


	//----- nvinfo : EIATTR_CRS_STACK_SIZE
	.align		4
.L_33:
        /*0090*/ 	.byte	0x04, 0x1e
        /*0092*/ 	.short	(.L_35 - .L_34)
.L_34:
        /*0094*/ 	.word	0x00000000


	//----- nvinfo : EIATTR_CBANK_PARAM_SIZE
	.align		4
.L_35:
        /*0098*/ 	.byte	0x03, 0x19
        /*009a*/ 	.short	0x002c


	//----- nvinfo : EIATTR_PARAM_CBANK
	.align		4
        /*009c*/ 	.byte	0x04, 0x0a
        /*009e*/ 	.short	(.L_37 - .L_36)
	.align		4
.L_36:
        /*00a0*/ 	.word	index@(.nv.constant0._Z13swiglu_kernelPfS_S_S_fff)
        /*00a4*/ 	.short	0x0380
        /*00a6*/ 	.short	0x002c


	//----- nvinfo : EIATTR_SW_WAR
	.align		4
.L_37:
        /*00a8*/ 	.byte	0x04, 0x36
        /*00aa*/ 	.short	(.L_39 - .L_38)
.L_38:
        /*00ac*/ 	.word	0x00000008
.L_39:


//--------------------- .nv.info._Z14sigmoid_kernelPfS_f --------------------------
	.section	.nv.info._Z14sigmoid_kernelPfS_f,"",@"SHT_CUDA_INFO"
	.sectionflags	@""
	.align	4


	//----- nvinfo : EIATTR_CUDA_API_VERSION
	.align		4
        /*0000*/ 	.byte	0x04, 0x37
        /*0002*/ 	.short	(.L_41 - .L_40)
.L_40:
        /*0004*/ 	.word	0x00000082


	//----- nvinfo : EIATTR_KPARAM_INFO
	.align		4
.L_41:
        /*0008*/ 	.byte	0x04, 0x17
        /*000a*/ 	.short	(.L_43 - .L_42)
.L_42:
        /*000c*/ 	.word	0x00000000
        /*0010*/ 	.short	0x0002
        /*0012*/ 	.short	0x0010
        /*0014*/ 	.byte	0x00, 0xf0, 0x11, 0x00


	//----- nvinfo : EIATTR_KPARAM_INFO
	.align		4
.L_43:
        /*0018*/ 	.byte	0x04, 0x17
        /*001a*/ 	.short	(.L_45 - .L_44)
.L_44:
        /*001c*/ 	.word	0x00000000
        /*0020*/ 	.short	0x0001
        /*0022*/ 	.short	0x0008
        /*0024*/ 	.byte	0x00, 0xf5, 0x21, 0x00


	//----- nvinfo : EIATTR_KPARAM_INFO
	.align		4
.L_45:
        /*0028*/ 	.byte	0x04, 0x17
        /*002a*/ 	.short	(.L_47 - .L_46)
.L_46:
        /*002c*/ 	.word	0x00000000
        /*0030*/ 	.short	0x0000
        /*0032*/ 	.short	0x0000
        /*0034*/ 	.byte	0x00, 0xf5, 0x21, 0x00


	//----- nvinfo : EIATTR_SPARSE_MMA_MASK
	.align		4
.L_47:
        /*0038*/ 	.byte	0x03, 0x50
        /*003a*/ 	.short	0x0000


	//----- nvinfo : EIATTR_MAXREG_COUNT
	.align		4
        /*003c*/ 	.byte	0x03, 0x1b
        /*003e*/ 	.short	0x00ff


	//----- nvinfo : EIATTR_MERCURY_ISA_VERSION
	.align		4
        /*0040*/ 	.byte	0x03, 0x5f
        /*0042*/ 	.short	0x0101


	//----- nvinfo : EIATTR_VRC_CTA_INIT_COUNT
	.align		4
        /*0044*/ 	.byte	0x02, 0x4a
	.zero		1
	.zero		1


	//----- nvinfo : EIATTR_EXIT_INSTR_OFFSETS
	.align		4
        /*0048*/ 	.byte	0x04, 0x1c
        /*004a*/ 	.short	(.L_49 - .L_48)


	//   ....[0]....
.L_48:
        /*004c*/ 	.word	0x00000250


	//----- nvinfo : EIATTR_CRS_STACK_SIZE
	.align		4
.L_49:
        /*0050*/ 	.byte	0x04, 0x1e
        /*0052*/ 	.short	(.L_51 - .L_50)
.L_50:
        /*0054*/ 	.word	0x00000000


	//----- nvinfo : EIATTR_CBANK_PARAM_SIZE
	.align		4
.L_51:
        /*0058*/ 	.byte	0x03, 0x19
        /*005a*/ 	.short	0x0014


	//----- nvinfo : EIATTR_PARAM_CBANK
	.align		4
        /*005c*/ 	.byte	0x04, 0x0a
        /*005e*/ 	.short	(.L_53 - .L_52)
	.align		4
.L_52:
        /*0060*/ 	.word	index@(.nv.constant0._Z14sigmoid_kernelPfS_f)
        /*0064*/ 	.short	0x0380
        /*0066*/ 	.short	0x0014


	//----- nvinfo : EIATTR_SW_WAR
	.align		4
.L_53:
        /*0068*/ 	.byte	0x04, 0x36
        /*006a*/ 	.short	(.L_55 - .L_54)
.L_54:
        /*006c*/ 	.word	0x00000008
.L_55:


//--------------------- .nv.callgraph             --------------------------
	.section	.nv.callgraph,"",@"SHT_CUDA_CALLGRAPH"
	.align	4
	.sectionentsize	8
	.align		4
        /*0000*/ 	.word	0x00000000
	.align		4
        /*0004*/ 	.word	0xffffffff
	.align		4
        /*0008*/ 	.word	0x00000000
	.align		4
        /*000c*/ 	.word	0xfffffffe
	.align		4
        /*0010*/ 	.word	0x00000000
	.align		4
        /*0014*/ 	.word	0xfffffffd
	.align		4
        /*0018*/ 	.word	0x00000000
	.align		4
        /*001c*/ 	.word	0xfffffffc


//--------------------- .text._Z13swiglu_kernelPfS_S_S_fff --------------------------
	.section	.text._Z13swiglu_kernelPfS_S_S_fff,"ax",@progbits
	.align	128
        .global         _Z13swiglu_kernelPfS_S_S_fff
        .type           _Z13swiglu_kernelPfS_S_S_fff,@function
        .size           _Z13swiglu_kernelPfS_S_S_fff,(.L_x_16 - _Z13swiglu_kernelPfS_S_S_fff)
        .other          _Z13swiglu_kernelPfS_S_S_fff,@"STO_CUDA_ENTRY STV_DEFAULT"
_Z13swiglu_kernelPfS_S_S_fff:
.text._Z13swiglu_kernelPfS_S_S_fff:
[----:B------:R-:W-:Y:S01]  /*0000*/  LDC R1, c[0x0][0x37c] ;  /* 0x0000df00ff017b82 */ /* 0x000fe20000000800 */
[----:B------:R-:W0:Y:S07]  /*0010*/  S2R R0, SR_TID.X ;  /* 0x0000000000007919 */ /* 0x000e2e0000002100 */
[----:B------:R-:W0:Y:S01]  /*0020*/  S2UR UR6, SR_CTAID.X ;  /* 0x00000000000679c3 */ /* 0x000e220000002500 */
[----:B------:R-:W1:Y:S07]  /*0030*/  LDCU.64 UR4, c[0x0][0x358] ;  /* 0x00006b00ff0477ac */ /* 0x000e6e0008000a00 */
[----:B------:R-:W0:Y:S08]  /*0040*/  LDC R3, c[0x0][0x360] ;  /* 0x0000d800ff037b82 */ /* 0x000e300000000800 */
[----:B------:R-:W2:Y:S01]  /*0050*/  LDC.64 R4, c[0x0][0x388] ;  /* 0x0000e200ff047b82 */ /* 0x000ea20000000a00 */
[----:B0-----:R-:W-:-:S04]  /*0060*/  IMAD R3, R3, UR6, R0 ;  /* 0x0000000603037c24 */ /* 0x001fc8000f8e0200 */
[----:B--2---:R-:W-:-:S06]  /*0070*/  IMAD.WIDE R4, R3, 0x4, R4 ;  /* 0x0000000403047825 */ /* 0x004fcc00078e0204 */
[----:B-1----:R-:W2:Y:S01]  /*0080*/  LDG.E R4, desc[UR4][R4.64] ;  /* 0x0000000404047981 */ /* 0x002ea2000c1e1900 */
[----:B------:R-:W-:Y:S01]  /*0090*/  IMAD.MOV.U32 R7, RZ, RZ, 0x3bbb989d ;  /* 0x3bbb989dff077424 */ /* 0x000fe200078e00ff */
[----:B------:R-:W-:Y:S01]  /*00a0*/  BSSY.RECONVERGENT B0, `(.L_x_0) ;  /* 0x0000017000007945 */ /* 0x000fe20003800200 */
[----:B------:R-:W-:Y:S02]  /*00b0*/  IMAD.MOV.U32 R9, RZ, RZ, 0x437c0000 ;  /* 0x437c0000ff097424 */ /* 0x000fe400078e00ff */
[----:B--2---:R-:W-:-:S04]  /*00c0*/  FFMA.SAT R0, R4, -R7, 0.5 ;  /* 0x3f00000004007423 */ /* 0x004fc80000002807 */
[----:B------:R-:W-:Y:S02]  /*00d0*/  FFMA.RM R0, R0, R9, 12582913 ;  /* 0x4b40000100007423 */ /* 0x000fe40000004009 */
[----:B------:R-:W0:Y:S02]  /*00e0*/  LDC R9, c[0x0][0x3a8] ;  /* 0x0000ea00ff097b82 */ /* 0x000e240000000800 */
[C---:B------:R-:W-:Y:S01]  /*00f0*/  FADD R7, R0.reuse, -12583039 ;  /* 0xcb40007f00077421 */ /* 0x040fe20000000000 */
[----:B------:R-:W-:-:S03]  /*0100*/  SHF.L.U32 R0, R0, 0x17, RZ ;  /* 0x0000001700007819 */ /* 0x000fc600000006ff */
[----:B------:R-:W-:-:S04]  /*0110*/  FFMA R7, R4, -1.4426950216293334961, -R7 ;  /* 0xbfb8aa3b04077823 */ /* 0x000fc80000000807 */
[----:B------:R-:W-:-:S06]  /*0120*/  FFMA R7, R4, -1.925963033500011079e-08, R7 ;  /* 0xb2a5706004077823 */ /* 0x000fcc0000000007 */
[----:B------:R-:W1:Y:S02]  /*0130*/  MUFU.EX2 R7, R7 ;  /* 0x0000000700077308 */ /* 0x000e640000000800 */
[----:B-1----:R-:W-:-:S04]  /*0140*/  FMUL R0, R0, R7 ;  /* 0x0000000700007220 */ /* 0x002fc80000400000 */
[----:B0-----:R-:W-:-:S04]  /*0150*/  FFMA R0, R0, R9, 1 ;  /* 0x3f80000000007423 */ /* 0x001fc80000000009 */
[----:B------:R-:W-:-:S05]  /*0160*/  VIADD R2, R0, 0x1800000 ;  /* 0x0180000000027836 */ /* 0x000fca0000000000 */
[----:B------:R-:W-:-:S04]  /*0170*/  LOP3.LUT R2, R2, 0x7f800000, RZ, 0xc0, !PT ;  /* 0x7f80000002027812 */ /* 0x000fc800078ec0ff */
[----:B------:R-:W-:-:S13]  /*0180*/  ISETP.GT.U32.AND P0, PT, R2, 0x1ffffff, PT ;  /* 0x01ffffff0200780c */ /* 0x000fda0003f04070 */
[----:B------:R-:W-:Y:S05]  /*0190*/  @P0 BRA `(.L_x_1) ;  /* 0x00000000000c0947 */ /* 0x000fea0003800000 */
[----:B------:R-:W-:-:S07]  /*01a0*/  MOV R6, 0x1c0 ;  /* 0x000001c000067802 */ /* 0x000fce0000000f00 */
[----:B------:R-:W-:Y:S05]  /*01b0*/  CALL.REL.NOINC `($__internal_0_$__cuda_sm20_rcp_rn_f32_slowpath) ;  /* 0x00000000002c7944 */ /* 0x000fea0003c00000 */
[----:B------:R-:W-:Y:S05]  /*01c0*/  BRA `(.L_x_2) ;  /* 0x0000000000107947 */ /* 0x000fea0003800000 */
.L_x_1:
[----:B------:R-:W0:Y:S02]  /*01d0*/  MUFU.RCP R5, R0 ;  /* 0x0000000000057308 */ /* 0x000e240000001000 */
[----:B0-----:R-:W-:-:S04]  /*01e0*/  FFMA R2, R0, R5, -1 ;  /* 0xbf80000000027423 */ /* 0x001fc80000000005 */
[----:B------:R-:W-:-:S04]  /*01f0*/  FADD.FTZ R2, -R2, -RZ ;  /* 0x800000ff02027221 */ /* 0x000fc80000010100 */
[----:B------:R-:W-:-:S07]  /*0200*/  FFMA R5, R5, R2, R5 ;  /* 0x0000000205057223 */ /* 0x000fce0000000005 */
.L_x_2:
[----:B------:R-:W-:Y:S05]  /*0210*/  BSYNC.RECONVERGENT B0 ;  /* 0x0000000000007941 */ /* 0x000fea0003800200 */
.L_x_0:
[----:B------:R-:W0:Y:S01]  /*0220*/  LDC.64 R6, c[0x0][0x380] ;  /* 0x0000e000ff067b82 */ /* 0x000e220000000a00 */
[----:B------:R-:W-:Y:S01]  /*0230*/  FMUL R5, R4, R5 ;  /* 0x0000000504057220 */ /* 0x000fe20000400000 */
[----:B0-----:R-:W-:-:S05]  /*0240*/  IMAD.WIDE R2, R3, 0x4, R6 ;  /* 0x0000000403027825 */ /* 0x001fca00078e0206 */
[----:B------:R-:W-:Y:S01]  /*0250*/  STG.E desc[UR4][R2.64], R5 ;  /* 0x0000000502007986 */ /* 0x000fe2000c101904 */
[----:B------:R-:W-:Y:S05]  /*0260*/  EXIT ;  /* 0x000000000000794d */ /* 0x000fea0003800000 */
        .weak           $__internal_0_$__cuda_sm20_rcp_rn_f32_slowpath
        .type           $__internal_0_$__cuda_sm20_rcp_rn_f32_slowpath,@function
        .size           $__internal_0_$__cuda_sm20_rcp_rn_f32_slowpath,(.L_x_16 - $__internal_0_$__cuda_sm20_rcp_rn_f32_slowpath)
$__internal_0_$__cuda_sm20_rcp_rn_f32_slowpath:
[----:B------:R-:W-:Y:S01]  /*0270*/  SHF.L.U32 R2, R0, 0x1, RZ ;  /* 0x0000000100027819 */ /* 0x000fe200000006ff */
[----:B------:R-:W-:Y:S03]  /*0280*/  BSSY.RECONVERGENT B1, `(.L_x_3) ;  /* 0x0000030000017945 */ /* 0x000fe60003800200 */
[----:B------:R-:W-:-:S04]  /*0290*/  SHF.R.U32.HI R2, RZ, 0x18, R2 ;  /* 0x00000018ff027819 */ /* 0x000fc80000011602 */
[----:B------:R-:W-:-:S13]  /*02a0*/  ISETP.NE.U32.AND P0, PT, R2, RZ, PT ;  /* 0x000000ff0200720c */ /* 0x000fda0003f05070 */
[----:B------:R-:W-:Y:S05]  /*02b0*/  @P0 BRA `(.L_x_4) ;  /* 0x0000000000280947 */ /* 0x000fea0003800000 */
[----:B------:R-:W-:-:S05]  /*02c0*/  IMAD.SHL.U32 R2, R0, 0x2, RZ ;  /* 0x0000000200027824 */ /* 0x000fca00078e00ff */
[----:B------:R-:W-:-:S13]  /*02d0*/  ISETP.NE.AND P0, PT, R2, RZ, PT ;  /* 0x000000ff0200720c */ /* 0x000fda0003f05270 */
[----:B------:R-:W-:Y:S01]  /*02e0*/  @P0 FFMA R7, R0, 1.84467440737095516160e+19, RZ ;  /* 0x5f80000000070823 */ /* 0x000fe200000000ff */
[----:B------:R-:W-:Y:S08]  /*02f0*/  @!P0 MUFU.RCP R5, R0 ;  /* 0x0000000000058308 */ /* 0x000ff00000001000 */
[----:B------:R-:W0:Y:S02]  /*0300*/  @P0 MUFU.RCP R2, R7 ;  /* 0x0000000700020308 */ /* 0x000e240000001000 */
[----:B0-----:R-:W-:-:S04]  /*0310*/  @P0 FFMA R8, R7, R2, -1 ;  /* 0xbf80000007080423 */ /* 0x001fc80000000002 */
[----:B------:R-:W-:-:S04]  /*0320*/  @P0 FADD.FTZ R9, -R8, -RZ ;  /* 0x800000ff08090221 */ /* 0x000fc80000010100 */
[----:B------:R-:W-:-:S04]  /*0330*/  @P0 FFMA R2, R2, R9, R2 ;  /* 0x0000000902020223 */ /* 0x000fc80000000002 */
[----:B------:R-:W-:Y:S01]  /*0340*/  @P0 FFMA R5, R2, 1.84467440737095516160e+19, RZ ;  /* 0x5f80000002050823 */ /* 0x000fe200000000ff */
[----:B------:R-:W-:Y:S06]  /*0350*/  BRA `(.L_x_5) ;  /* 0x0000000000887947 */ /* 0x000fec0003800000 */
.L_x_4:
[----:B------:R-:W-:-:S04]  /*0360*/  IADD3 R5, PT, PT, R2, -0xfd, RZ ;  /* 0xffffff0302057810 */ /* 0x000fc80007ffe0ff */
[----:B------:R-:W-:-:S13]  /*0370*/  ISETP.GT.U32.AND P0, PT, R5, 0x1, PT ;  /* 0x000000010500780c */ /* 0x000fda0003f04070 */
[----:B------:R-:W-:Y:S05]  /*0380*/  @P0 BRA `(.L_x_6) ;  /* 0x0000000000780947 */ /* 0x000fea0003800000 */
[----:B------:R-:W-:Y:S01]  /*0390*/  LOP3.LUT R7, R0, 0x7fffff, RZ, 0xc0, !PT ;  /* 0x007fffff00077812 */ /* 0x000fe200078ec0ff */
[----:B------:R-:W-:-:S03]  /*03a0*/  IMAD.MOV.U32 R12, RZ, RZ, 0x3 ;  /* 0x00000003ff0c7424 */ /* 0x000fc600078e00ff */
[----:B------:R-:W-:Y:S02]  /*03b0*/  LOP3.LUT R7, R7, 0x3f800000, RZ, 0xfc, !PT ;  /* 0x3f80000007077812 */ /* 0x000fe400078efcff */
[----:B------:R-:W-:Y:S02]  /*03c0*/  SHF.L.U32 R11, R12, R5, RZ ;  /* 0x000000050c0b7219 */ /* 0x000fe400000006ff */
[----:B------:R-:W0:Y:S02]  /*03d0*/  MUFU.RCP R8, R7 ;  /* 0x0000000700087308 */ /* 0x000e240000001000 */
[----:B0-----:R-:W-:-:S04]  /*03e0*/  FFMA R9, R7, R8, -1 ;  /* 0xbf80000007097423 */ /* 0x001fc80000000008 */
[----:B------:R-:W-:-:S04]  /*03f0*/  FADD.FTZ R9, -R9, -RZ ;  /* 0x800000ff09097221 */ /* 0x000fc80000010100 */
[CCC-:B------:R-:W-:Y:S01]  /*0400*/  FFMA.RM R10, R8.reuse, R9.reuse, R8.reuse ;  /* 0x00000009080a7223 */ /* 0x1c0fe20000004008 */
[----:B------:R-:W-:-:S04]  /*0410*/  FFMA.RP R9, R8, R9, R8 ;  /* 0x0000000908097223 */ /* 0x000fc80000008008 */
[C---:B------:R-:W-:Y:S02]  /*0420*/  LOP3.LUT R8, R10.reuse, 0x7fffff, RZ, 0xc0, !PT ;  /* 0x007fffff0a087812 */ /* 0x040fe400078ec0ff */
[----:B------:R-:W-:Y:S02]  /*0430*/  FSETP.NEU.FTZ.AND P0, PT, R10, R9, PT ;  /* 0x000000090a00720b */ /* 0x000fe40003f1d000 */
[----:B------:R-:W-:Y:S02]  /*0440*/  LOP3.LUT R8, R8, 0x800000, RZ, 0xfc, !PT ;  /* 0x0080000008087812 */ /* 0x000fe400078efcff */
[----:B------:R-:W-:Y:S02]  /*0450*/  SEL R9, RZ, 0xffffffff, !P0 ;  /* 0xffffffffff097807 */ /* 0x000fe40004000000 */
[----:B------:R-:W-:Y:S02]  /*0460*/  LOP3.LUT R10, R11, R8, RZ, 0xc0, !PT ;  /* 0x000000080b0a7212 */ /* 0x000fe400078ec0ff */
[----:B------:R-:W-:-:S02]  /*0470*/  IADD3 R9, PT, PT, -R9, RZ, RZ ;  /* 0x000000ff09097210 */ /* 0x000fc40007ffe1ff */
[-C--:B------:R-:W-:Y:S02]  /*0480*/  SHF.R.U32.HI R10, RZ, R5.reuse, R10 ;  /* 0x00000005ff0a7219 */ /* 0x080fe4000001160a */
[----:B------:R-:W-:Y:S02]  /*0490*/  LOP3.LUT P1, RZ, R9, R5, R8, 0xf8, !PT ;  /* 0x0000000509ff7212 */ /* 0x000fe4000782f808 */
[C---:B------:R-:W-:Y:S02]  /*04a0*/  LOP3.LUT P0, RZ, R10.reuse, 0x1, RZ, 0xc0, !PT ;  /* 0x000000010aff7812 */ /* 0x040fe4000780c0ff */
[----:B------:R-:W-:-:S04]  /*04b0*/  LOP3.LUT P2, RZ, R10, 0x2, RZ, 0xc0, !PT ;  /* 0x000000020aff7812 */ /* 0x000fc8000784c0ff */
[----:B------:R-:W-:Y:S02]  /*04c0*/  PLOP3.LUT P0, PT, P0, P1, P2, 0xe0, 0x0 ;  /* 0x000000000000781c */ /* 0x000fe40000703c20 */
[----:B------:R-:W-:Y:S02]  /*04d0*/  LOP3.LUT P1, RZ, R0, 0x7fffff, RZ, 0xc0, !PT ;  /* 0x007fffff00ff7812 */ /* 0x000fe4000782c0ff */
[----:B------:R-:W-:-:S05]  /*04e0*/  SEL R5, RZ, 0x1, !P0 ;  /* 0x00000001ff057807 */ /* 0x000fca0004000000 */
[----:B------:R-:W-:-:S05]  /*04f0*/  IMAD.MOV R5, RZ, RZ, -R5 ;  /* 0x000000ffff057224 */ /* 0x000fca00078e0a05 */
[----:B------:R-:W-:Y:S02]  /*0500*/  ISETP.GE.AND P0, PT, R5, RZ, PT ;  /* 0x000000ff0500720c */ /* 0x000fe40003f06270 */
[----:B------:R-:W-:-:S04]  /*0510*/  IADD3 R5, PT, PT, R2, -0xfc, RZ ;  /* 0xffffff0402057810 */ /* 0x000fc80007ffe0ff */
[----:B------:R-:W-:-:S07]  /*0520*/  SHF.R.U32.HI R5, RZ, R5, R8 ;  /* 0x00000005ff057219 */ /* 0x000fce0000011608 */
[----:B------:R-:W-:-:S05]  /*0530*/  @!P0 VIADD R5, R5, 0x1 ;  /* 0x0000000105058836 */ /* 0x000fca0000000000 */
[----:B------:R-:W-:-:S04]  /*0540*/  @!P1 SHF.L.U32 R5, R5, 0x1, RZ ;  /* 0x0000000105059819 */ /* 0x000fc800000006ff */
[----:B------:R-:W-:Y:S01]  /*0550*/  LOP3.LUT R5, R5, 0x80000000, R0, 0xf8, !PT ;  /* 0x8000000005057812 */ /* 0x000fe200078ef800 */
[----:B------:R-:W-:Y:S06]  /*0560*/  BRA `(.L_x_5) ;  /* 0x0000000000047947 */ /* 0x000fec0003800000 */
.L_x_6:
[----:B------:R0:W1:Y:S02]  /*0570*/  MUFU.RCP R5, R0 ;  /* 0x0000000000057308 */ /* 0x0000640000001000 */
.L_x_5:
[----:B------:R-:W-:Y:S05]  /*0580*/  BSYNC.RECONVERGENT B1 ;  /* 0x0000000000017941 */ /* 0x000fea0003800200 */
.L_x_3:
[----:B------:R-:W-:-:S04]  /*0590*/  IMAD.MOV.U32 R7, RZ, RZ, 0x0 ;  /* 0x00000000ff077424 */ /* 0x000fc800078e00ff */
[----:B01----:R-:W-:Y:S05]  /*05a0*/  RET.REL.NODEC R6 `(_Z13swiglu_kernelPfS_S_S_fff) ;  /* 0xfffffff806947950 */ /* 0x003fea0003c3ffff */
.L_x_7:
[----:B------:R-:W-:-:S00]  /*05b0*/  BRA `(.L_x_7) ;  /* 0xfffffffc00fc7947 */ /* 0x000fc0000383ffff */
[----:B------:R-:W-:-:S00]  /*05c0*/  NOP ;  /* 0x0000000000007918 */ /* 0x000fc00000000000 */
        /* <DEDUP_REMOVED lines=11> */
.L_x_16:


//--------------------- .text._Z14sigmoid_kernelPfS_f --------------------------
	.section	.text._Z14sigmoid_kernelPfS_f,"ax",@progbits
	.align	128
        .global         _Z14sigmoid_kernelPfS_f
        .type           _Z14sigmoid_kernelPfS_f,@function
        .size           _Z14sigmoid_kernelPfS_f,(.L_x_17 - _Z14sigmoid_kernelPfS_f)
        .other          _Z14sigmoid_kernelPfS_f,@"STO_CUDA_ENTRY STV_DEFAULT"
_Z14sigmoid_kernelPfS_f:
.text._Z14sigmoid_kernelPfS_f:
        /* <DEDUP_REMOVED lines=27> */
[----:B------:R-:W-:Y:S05]  /*01b0*/  CALL.REL.NOINC `($__internal_1_$__cuda_sm20_rcp_rn_f32_slowpath) ;  /* 0x0000000000287944 */ /* 0x000fea0003c00000 */
[----:B------:R-:W-:Y:S05]  /*01c0*/  BRA `(.L_x_10) ;  /* 0x0000000000107947 */ /* 0x000fea0003800000 */
.L_x_9:
[----:B------:R-:W0:Y:S02]  /*01d0*/  MUFU.RCP R7, R0 ;  /* 0x0000000000077308 */ /* 0x000e240000001000 */
[----:B0-----:R-:W-:-:S04]  /*01e0*/  FFMA R2, R0, R7, -1 ;  /* 0xbf80000000027423 */ /* 0x001fc80000000007 */
[----:B------:R-:W-:-:S04]  /*01f0*/  FADD.FTZ R2, -R2, -RZ ;  /* 0x800000ff02027221 */ /* 0x000fc80000010100 */
[----:B------:R-:W-:-:S07]  /*0200*/  FFMA R7, R7, R2, R7 ;  /* 0x0000000207077223 */ /* 0x000fce0000000007 */
.L_x_10:
[----:B------:R-:W-:Y:S05]  /*0210*/  BSYNC.RECONVERGENT B0 ;  /* 0x0000000000007941 */ /* 0x000fea0003800200 */
.L_x_8:
[----:B------:R-:W0:Y:S02]  /*0220*/  LDC.64 R4, c[0x0][0x388] ;  /* 0x0000e200ff047b82 */ /* 0x000e240000000a00 */
[----:B0-----:R-:W-:-:S05]  /*0230*/  IMAD.WIDE R2, R3, 0x4, R4 ;  /* 0x0000000403027825 */ /* 0x001fca00078e0204 */
[----:B------:R-:W-:Y:S01]  /*0240*/  STG.E desc[UR4][R2.64], R7 ;  /* 0x0000000702007986 */ /* 0x000fe2000c101904 */
[----:B------:R-:W-:Y:S05]  /*0250*/  EXIT ;  /* 0x000000000000794d */ /* 0x000fea0003800000 */
        .weak           $__internal_1_$__cuda_sm20_rcp_rn_f32_slowpath
        .type           $__internal_1_$__cuda_sm20_rcp_rn_f32_slowpath,@function
        .size           $__internal_1_$__cuda_sm20_rcp_rn_f32_slowpath,(.L_x_17 - $__internal_1_$__cuda_sm20_rcp_rn_f32_slowpath)
$__internal_1_$__cuda_sm20_rcp_rn_f32_slowpath:
        /* <DEDUP_REMOVED lines=15> */
.L_x_12:
        /* <DEDUP_REMOVED lines=33> */
.L_x_14:
[----:B------:R0:W1:Y:S02]  /*0560*/  MUFU.RCP R5, R0 ;  /* 0x0000000000057308 */ /* 0x0000640000001000 */
.L_x_13:
[----:B------:R-:W-:Y:S05]  /*0570*/  BSYNC.RECONVERGENT B1 ;  /* 0x0000000000017941 */ /* 0x000fea0003800200 */
.L_x_11:
[----:B-1----:R-:W-:Y:S02]  /*0580*/  IMAD.MOV.U32 R7, RZ, RZ, R5 ;  /* 0x000000ffff077224 */ /* 0x002fe400078e0005 */
[----:B------:R-:W-:-:S04]  /*0590*/  HFMA2 R5, -RZ, RZ, 0, 0 ;  /* 0x00000000ff057431 */ /* 0x000fc800000001ff */
[----:B0-----:R-:W-:Y:S05]  /*05a0*/  RET.REL.NODEC R4 `(_Z14sigmoid_kernelPfS_f) ;  /* 0xfffffff804947950 */ /* 0x001fea0003c3ffff */
.L_x_15:
        /* <DEDUP_REMOVED lines=13> */
.L_x_17:


//--------------------- .nv.shared.reserved.0     --------------------------
	.section	.nv.shared.reserved.0,"aw",@nobits
	.weak		__nv_reservedSMEM_offset_0_alias
	.size		__nv_reservedSMEM_offset_0_alias, 0, 64
	.other		__nv_reservedSMEM_offset_0_alias,@"STO_CUDA_RESERVED_SHARED STV_DEFAULT"
__nv_reservedSMEM_offset_0_alias:
	.zero		0
	.zero		64


//--------------------- .nv.constant0._Z13swiglu_kernelPfS_S_S_fff --------------------------
	.section	.nv.constant0._Z13swiglu_kernelPfS_S_S_fff,"a",@progbits
	.sectionflags	@""
	.align	4
.nv.constant0._Z13swiglu_kernelPfS_S_S_fff:
	.zero		940


//--------------------- .nv.constant0._Z14sigmoid_kernelPfS_f --------------------------
	.section	.nv.constant0._Z14sigmoid_kernelPfS_f,"a",@progbits
	.sectionflags	@""
	.align	4
.nv.constant0._Z14sigmoid_kernelPfS_f:
	.zero		916


//--------------------- SYMBOLS --------------------------

	.type		.nv.reservedSmem.offset0,@object
	.size		.nv.reservedSmem.offset0,0x4
